//
// Generated by NVIDIA NVVM Compiler
//
// Compiler Build ID: CL-36424714
// Cuda compilation tools, release 13.0, V13.0.88
// Based on NVVM 20.0.0
//

.version 9.0
.target sm_100
.address_size 64

	// .globl	fredkin_kernel

.visible .entry fredkin_kernel(
	.param .u64 .ptr .align 1 fredkin_kernel_param_0,
	.param .u32 fredkin_kernel_param_1,
	.param .u32 fredkin_kernel_param_2,
	.param .u32 fredkin_kernel_param_3,
	.param .u32 fredkin_kernel_param_4
)
{
	.reg .pred 	%p<8>;
	.reg .b32 	%r<11>;
	.reg .b64 	%rd<23>;
	.reg .b64 	%fd<5>;

	ld.param.u64 	%rd5, [fredkin_kernel_param_0];
	ld.param.u32 	%r4, [fredkin_kernel_param_1];
	ld.param.u32 	%r1, [fredkin_kernel_param_2];
	ld.param.u32 	%r2, [fredkin_kernel_param_3];
	ld.param.u32 	%r3, [fredkin_kernel_param_4];
	mov.u32 	%r5, %ctaid.x;
	mov.u32 	%r6, %ntid.x;
	mov.u32 	%r7, %tid.x;
	mad.lo.s32 	%r8, %r5, %r6, %r7;
	cvt.u64.u32 	%rd1, %r8;
	shr.u64 	%rd6, %rd1, %r4;
	setp.ne.s64 	%p1, %rd6, 0;
	@%p1 bra 	$L__BB0_4;
	cvt.u64.u32 	%rd2, %r2;
	shr.u64 	%rd7, %rd1, %r2;
	cvt.u64.u32 	%rd3, %r3;
	shr.u64 	%rd8, %rd1, %r3;
	shr.u64 	%rd9, %rd1, %r1;
	and.b64  	%rd10, %rd9, 1;
	setp.eq.b64 	%p2, %rd10, 1;
	not.pred 	%p3, %p2;
	xor.b64  	%rd11, %rd8, %rd7;
	and.b64  	%rd13, %rd11, 1;
	setp.eq.b64 	%p4, %rd13, 1;
	not.pred 	%p5, %p4;
	or.pred  	%p6, %p3, %p5;
	@%p6 bra 	$L__BB0_4;
	cvt.u32.u64 	%r9, %rd2;
	mov.b64 	%rd14, 1;
	shl.b64 	%rd15, %rd14, %r9;
	cvt.u32.u64 	%r10, %rd3;
	shl.b64 	%rd16, %rd14, %r10;
	or.b64  	%rd17, %rd16, %rd15;
	xor.b64  	%rd4, %rd17, %rd1;
	setp.le.u64 	%p7, %rd4, %rd1;
	@%p7 bra 	$L__BB0_4;
	cvta.to.global.u64 	%rd18, %rd5;
	shl.b64 	%rd19, %rd1, 4;
	add.s64 	%rd20, %rd18, %rd19;
	ld.global.v2.f64 	{%fd1, %fd2}, [%rd20];
	shl.b64 	%rd21, %rd4, 4;
	add.s64 	%rd22, %rd18, %rd21;
	ld.global.v2.f64 	{%fd3, %fd4}, [%rd22];
	st.global.v2.f64 	[%rd20], {%fd3, %fd4};
	st.global.v2.f64 	[%rd22], {%fd1, %fd2};
$L__BB0_4:
	ret;

}


// ===== COMPILED SASS (sm_100) =====

	.target	sm_100

	.elftype	@"ET_EXEC"


//--------------------- .note.nv.tkinfo           --------------------------
	.section	.note.nv.tkinfo,"",@"SHT_NOTE"
	.sectionflags	@"SHF_NOTE_NV_TKINFO"
	.tkinfo
        /*0018*/ 	.word	0x00000002
        /*0030*/ 	.string	""
        /*0030*/ 	.string	"ptxas"
        /*0030*/ 	.string	"Cuda compilation tools, release 13.0, V13.0.88"
        /*0030*/ 	.string	"Build cuda_13.0.r13.0/compiler.36424714_0"
        /*0030*/ 	.string	"-arch sm_100 -m 64 "



//--------------------- .note.nv.cuinfo           --------------------------
	.section	.note.nv.cuinfo,"",@"SHT_NOTE"
	.sectionflags	@"SHF_NOTE_NV_CUINFO"
        /*0018*/ 	.short	0x0002
        /*001a*/ 	.short	0x0064
        /*001c*/ 	.short	0x0082
	.zero		2


//--------------------- .nv.info                  --------------------------
	.section	.nv.info,"",@"SHT_CUDA_INFO"
	.align	4


	//----- nvinfo : EIATTR_REGCOUNT
	.align		4
        /*0000*/ 	.byte	0x04, 0x2f
        /*0002*/ 	.short	(.L_1 - .L_0)
	.align		4
.L_0:
        /*0004*/ 	.word	index@(fredkin_kernel)
        /*0008*/ 	.word	0x00000012


	//----- nvinfo : EIATTR_FRAME_SIZE
	.align		4
.L_1:
        /*000c*/ 	.byte	0x04, 0x11
        /*000e*/ 	.short	(.L_3 - .L_2)
	.align		4
.L_2:
        /*0010*/ 	.word	index@(fredkin_kernel)
        /*0014*/ 	.word	0x00000000


	//----- nvinfo : EIATTR_MIN_STACK_SIZE
	.align		4
.L_3:
        /*0018*/ 	.byte	0x04, 0x12
        /*001a*/ 	.short	(.L_5 - .L_4)
	.align		4
.L_4:
        /*001c*/ 	.word	index@(fredkin_kernel)
        /*0020*/ 	.word	0x00000000
.L_5:


//--------------------- .nv.compat                --------------------------
	.section	.nv.compat,"",@"SHT_CUDA_COMPAT_INFO"
	.align	4
        /*0000*/ 	.byte	0x02, 0x09, 0x00, 0x00, 0x02, 0x02, 0x01, 0x00, 0x02, 0x05, 0x05, 0x00, 0x03, 0x07, 0x01, 0x01
        /*0010*/ 	.byte	0x02, 0x03, 0x00, 0x00, 0x02, 0x06, 0x01, 0x00, 0x04, 0x0b, 0x08, 0x00, 0x09, 0x00, 0x00, 0x00
        /*0020*/ 	.byte	0x00, 0x00, 0x00, 0x00


//--------------------- .nv.info.fredkin_kernel   --------------------------
	.section	.nv.info.fredkin_kernel,"",@"SHT_CUDA_INFO"
	.sectionflags	@""
	.align	4


	//----- nvinfo : EIATTR_CUDA_API_VERSION
	.align		4
        /*0000*/ 	.byte	0x04, 0x37
        /*0002*/ 	.short	(.L_7 - .L_6)
.L_6:
        /*0004*/ 	.word	0x00000082


	//----- nvinfo : EIATTR_KPARAM_INFO
	.align		4
.L_7:
        /*0008*/ 	.byte	0x04, 0x17
        /*000a*/ 	.short	(.L_9 - .L_8)
.L_8:
        /*000c*/ 	.word	0x00000000
        /*0010*/ 	.short	0x0004
        /*0012*/ 	.short	0x0014
        /*0014*/ 	.byte	0x00, 0xf0, 0x11, 0x00


	//----- nvinfo : EIATTR_KPARAM_INFO
	.align		4
.L_9:
        /*0018*/ 	.byte	0x04, 0x17
        /*001a*/ 	.short	(.L_11 - .L_10)
.L_10:
        /*001c*/ 	.word	0x00000000
        /*0020*/ 	.short	0x0003
        /*0022*/ 	.short	0x0010
        /*0024*/ 	.byte	0x00, 0xf0, 0x11, 0x00


	//----- nvinfo : EIATTR_KPARAM_INFO
	.align		4
.L_11:
        /*0028*/ 	.byte	0x04, 0x17
        /*002a*/ 	.short	(.L_13 - .L_12)
.L_12:
        /*002c*/ 	.word	0x00000000
        /*0030*/ 	.short	0x0002
        /*0032*/ 	.short	0x000c
        /*0034*/ 	.byte	0x00, 0xf0, 0x11, 0x00


	//----- nvinfo : EIATTR_KPARAM_INFO
	.align		4
.L_13:
        /*0038*/ 	.byte	0x04, 0x17
        /*003a*/ 	.short	(.L_15 - .L_14)
.L_14:
        /*003c*/ 	.word	0x00000000
        /*0040*/ 	.short	0x0001
        /*0042*/ 	.short	0x0008
        /*0044*/ 	.byte	0x00, 0xf0, 0x11, 0x00


	//----- nvinfo : EIATTR_KPARAM_INFO
	.align		4
.L_15:
        /*0048*/ 	.byte	0x04, 0x17
        /*004a*/ 	.short	(.L_17 - .L_16)
.L_16:
        /*004c*/ 	.word	0x00000000
        /*0050*/ 	.short	0x0000
        /*0052*/ 	.short	0x0000
        /*0054*/ 	.byte	0x00, 0xf5, 0x21, 0x00


	//----- nvinfo : EIATTR_SPARSE_MMA_MASK
	.align		4
.L_17:
        /*0058*/ 	.byte	0x03, 0x50
        /*005a*/ 	.short	0x0000


	//----- nvinfo : EIATTR_MAXREG_COUNT
	.align		4
        /*005c*/ 	.byte	0x03, 0x1b
        /*005e*/ 	.short	0x00ff


	//----- nvinfo : EIATTR_MERCURY_ISA_VERSION
	.align		4
        /*0060*/ 	.byte	0x03, 0x5f
        /*0062*/ 	.short	0x0101


	//----- nvinfo : EIATTR_VRC_CTA_INIT_COUNT
	.align		4
        /*0064*/ 	.byte	0x02, 0x4a
	.zero		1
	.zero		1


	//----- nvinfo : EIATTR_EXIT_INSTR_OFFSETS
	.align		4
        /*0068*/ 	.byte	0x04, 0x1c
        /*006a*/ 	.short	(.L_19 - .L_18)


	//   ....[0]....
.L_18:
        /*006c*/ 	.word	0x00000090


	//   ....[1]....
        /*0070*/ 	.word	0x00000150


	//   ....[2]....
        /*0074*/ 	.word	0x000001f0


	//   ....[3]....
        /*0078*/ 	.word	0x000002a0


	//----- nvinfo : EIATTR_CBANK_PARAM_SIZE
	.align		4
.L_19:
        /*007c*/ 	.byte	0x03, 0x19
        /*007e*/ 	.short	0x0018


	//----- nvinfo : EIATTR_PARAM_CBANK
	.align		4
        /*0080*/ 	.byte	0x04, 0x0a
        /*0082*/ 	.short	(.L_21 - .L_20)
	.align		4
.L_20:
        /*0084*/ 	.word	index@(.nv.constant0.fredkin_kernel)
        /*0088*/ 	.short	0x0380
        /*008a*/ 	.short	0x0018


	//----- nvinfo : EIATTR_SW_WAR
	.align		4
.L_21:
        /*008c*/ 	.byte	0x04, 0x36
        /*008e*/ 	.short	(.L_23 - .L_22)
.L_22:
        /*0090*/ 	.word	0x00000008
.L_23:


//--------------------- .nv.callgraph             --------------------------
	.section	.nv.callgraph,"",@"SHT_CUDA_CALLGRAPH"
	.align	4
	.sectionentsize	8
	.align		4
        /*0000*/ 	.word	0x00000000
	.align		4
        /*0004*/ 	.word	0xffffffff
	.align		4
        /*0008*/ 	.word	0x00000000
	.align		4
        /*000c*/ 	.word	0xfffffffe
	.align		4
        /*0010*/ 	.word	0x00000000
	.align		4
        /*0014*/ 	.word	0xfffffffd
	.align		4
        /*0018*/ 	.word	0x00000000
	.align		4
        /*001c*/ 	.word	0xfffffffc


//--------------------- .text.fredkin_kernel      --------------------------
	.section	.text.fredkin_kernel,"ax",@progbits
	.align	128
        .global         fredkin_kernel
        .type           fredkin_kernel,@function
        .size           fredkin_kernel,(.L_x_1 - fredkin_kernel)
        .other          fredkin_kernel,@"STO_CUDA_ENTRY STV_DEFAULT"
fredkin_kernel:
.text.fredkin_kernel:
[----:B------:R-:W-:Y:S01]  /*0000*/  LDC R1, c[0x0][0x37c] ;  /* 0x0000df00ff017b82 */ /* 0x000fe20000000800 */
[----:B------:R-:W0:Y:S07]  /*0010*/  S2R R3, SR_TID.X ;  /* 0x0000000000037919 */ /* 0x000e2e0000002100 */
[----:B------:R-:W0:Y:S01]  /*0020*/  S2UR UR4, SR_CTAID.X ;  /* 0x00000000000479c3 */ /* 0x000e220000002500 */
[----:B------:R-:W1:Y:S07]  /*0030*/  LDCU UR5, c[0x0][0x388] ;  /* 0x00007100ff0577ac */ /* 0x000e6e0008000800 */
[----:B------:R-:W0:Y:S02]  /*0040*/  LDC R0, c[0x0][0x360] ;  /* 0x0000d800ff007b82 */ /* 0x000e240000000800 */
[----:B0-----:R-:W-:-:S05]  /*0050*/  IMAD R0, R0, UR4, R3 ;  /* 0x0000000400007c24 */ /* 0x001fca000f8e0203 */
[----:B-1----:R-:W-:-:S04]  /*0060*/  SHF.R.U64 R2, R0, UR5, RZ ;  /* 0x0000000500027c19 */ /* 0x002fc800080012ff */
[----:B------:R-:W-:-:S04]  /*0070*/  ISETP.NE.U32.AND P0, PT, R2, RZ, PT ;  /* 0x000000ff0200720c */ /* 0x000fc80003f05070 */
[----:B------:R-:W-:-:S13]  /*0080*/  ISETP.NE.AND.EX P0, PT, RZ, RZ, PT, P0 ;  /* 0x000000ffff00720c */ /* 0x000fda0003f05300 */
[----:B------:R-:W-:Y:S05]  /*0090*/  @P0 EXIT ;  /* 0x000000000000094d */ /* 0x000fea0003800000 */
[----:B------:R-:W0:Y:S01]  /*00a0*/  LDCU.64 UR4, c[0x0][0x390] ;  /* 0x00007200ff0477ac */ /* 0x000e220008000a00 */
[----:B------:R-:W1:Y:S01]  /*00b0*/  LDCU UR6, c[0x0][0x38c] ;  /* 0x00007180ff0677ac */ /* 0x000e620008000800 */
[C---:B0-----:R-:W-:Y:S02]  /*00c0*/  SHF.R.U64 R5, R0.reuse, UR4, RZ ;  /* 0x0000000400057c19 */ /* 0x041fe400080012ff */
[C---:B------:R-:W-:Y:S02]  /*00d0*/  SHF.R.U64 R2, R0.reuse, UR5, RZ ;  /* 0x0000000500027c19 */ /* 0x040fe400080012ff */
[----:B-1----:R-:W-:Y:S02]  /*00e0*/  SHF.R.U64 R3, R0, UR6, RZ ;  /* 0x0000000600037c19 */ /* 0x002fe400080012ff */
[----:B------:R-:W-:Y:S02]  /*00f0*/  LOP3.LUT R2, R2, 0x1, R5, 0x48, !PT ;  /* 0x0000000102027812 */ /* 0x000fe400078e4805 */
[----:B------:R-:W-:-:S02]  /*0100*/  LOP3.LUT R3, R3, 0x1, RZ, 0xc0, !PT ;  /* 0x0000000103037812 */ /* 0x000fc400078ec0ff */
[----:B------:R-:W-:Y:S02]  /*0110*/  ISETP.NE.U32.AND P1, PT, R2, 0x1, PT ;  /* 0x000000010200780c */ /* 0x000fe40003f25070 */
[----:B------:R-:W-:Y:S02]  /*0120*/  ISETP.NE.U32.AND P0, PT, R3, 0x1, PT ;  /* 0x000000010300780c */ /* 0x000fe40003f05070 */
[----:B------:R-:W-:-:S04]  /*0130*/  ISETP.NE.U32.AND.EX P1, PT, RZ, RZ, PT, P1 ;  /* 0x000000ffff00720c */ /* 0x000fc80003f25110 */
[----:B------:R-:W-:-:S13]  /*0140*/  ISETP.NE.U32.OR.EX P0, PT, RZ, RZ, P1, P0 ;  /* 0x000000ffff00720c */ /* 0x000fda0000f05500 */
[----:B------:R-:W-:Y:S05]  /*0150*/  @P0 EXIT ;  /* 0x000000000000094d */ /* 0x000fea0003800000 */
[----:B------:R-:W-:-:S05]  /*0160*/  IMAD.MOV.U32 R4, RZ, RZ, 0x1 ;  /* 0x00000001ff047424 */ /* 0x000fca00078e00ff */
[C---:B------:R-:W-:Y:S02]  /*0170*/  SHF.L.U32 R2, R4.reuse, UR4, RZ ;  /* 0x0000000404027c19 */ /* 0x040fe400080006ff */
[C---:B------:R-:W-:Y:S02]  /*0180*/  SHF.L.U32 R5, R4.reuse, UR5, RZ ;  /* 0x0000000504057c19 */ /* 0x040fe400080006ff */
[C---:B------:R-:W-:Y:S02]  /*0190*/  SHF.L.U64.HI R3, R4.reuse, UR4, RZ ;  /* 0x0000000404037c19 */ /* 0x040fe400080102ff */
[----:B------:R-:W-:Y:S02]  /*01a0*/  SHF.L.U64.HI R4, R4, UR5, RZ ;  /* 0x0000000504047c19 */ /* 0x000fe400080102ff */
[----:B------:R-:W-:Y:S02]  /*01b0*/  LOP3.LUT R5, R0, R5, R2, 0x1e, !PT ;  /* 0x0000000500057212 */ /* 0x000fe400078e1e02 */
[----:B------:R-:W-:-:S02]  /*01c0*/  LOP3.LUT R4, R4, R3, RZ, 0xfc, !PT ;  /* 0x0000000304047212 */ /* 0x000fc400078efcff */
[----:B------:R-:W-:-:S04]  /*01d0*/  ISETP.GT.U32.AND P0, PT, R5, R0, PT ;  /* 0x000000000500720c */ /* 0x000fc80003f04070 */
[----:B------:R-:W-:-:S13]  /*01e0*/  ISETP.GT.U32.AND.EX P0, PT, R4, RZ, PT, P0 ;  /* 0x000000ff0400720c */ /* 0x000fda0003f04100 */
[----:B------:R-:W-:Y:S05]  /*01f0*/  @!P0 EXIT ;  /* 0x000000000000894d */ /* 0x000fea0003800000 */
[----:B------:R-:W0:Y:S01]  /*0200*/  LDCU.64 UR6, c[0x0][0x380] ;  /* 0x00007000ff0677ac */ /* 0x000e220008000a00 */
[----:B------:R-:W1:Y:S01]  /*0210*/  LDCU.64 UR4, c[0x0][0x358] ;  /* 0x00006b00ff0477ac */ /* 0x000e620008000a00 */
[C---:B0-----:R-:W-:Y:S02]  /*0220*/  LEA R8, P1, R5.reuse, UR6, 0x4 ;  /* 0x0000000605087c11 */ /* 0x041fe4000f8220ff */
[C---:B------:R-:W-:Y:S02]  /*0230*/  LEA R2, P0, R0.reuse, UR6, 0x4 ;  /* 0x0000000600027c11 */ /* 0x040fe4000f8020ff */
[----:B------:R-:W-:Y:S02]  /*0240*/  LEA.HI.X R9, R5, UR7, R4, 0x4, P1 ;  /* 0x0000000705097c11 */ /* 0x000fe400088f2404 */
[----:B------:R-:W-:-:S03]  /*0250*/  LEA.HI.X R3, R0, UR7, RZ, 0x4, P0 ;  /* 0x0000000700037c11 */ /* 0x000fc600080f24ff */
[----:B-1----:R-:W2:Y:S04]  /*0260*/  LDG.E.128 R12, desc[UR4][R8.64] ;  /* 0x00000004080c7981 */ /* 0x002ea8000c1e1d00 */
[----:B------:R-:W3:Y:S04]  /*0270*/  LDG.E.128 R4, desc[UR4][R2.64] ;  /* 0x0000000402047981 */ /* 0x000ee8000c1e1d00 */
[----:B--2---:R-:W-:Y:S04]  /*0280*/  STG.E.128 desc[UR4][R2.64], R12 ;  /* 0x0000000c02007986 */ /* 0x004fe8000c101d04 */
[----:B---3--:R-:W-:Y:S01]  /*0290*/  STG.E.128 desc[UR4][R8.64], R4 ;  /* 0x0000000408007986 */ /* 0x008fe2000c101d04 */
[----:B------:R-:W-:Y:S05]  /*02a0*/  EXIT ;  /* 0x000000000000794d */ /* 0x000fea0003800000 */
.L_x_0:
[----:B------:R-:W-:-:S00]  /*02b0*/  BRA `(.L_x_0) ;  /* 0xfffffffc00fc7947 */ /* 0x000fc0000383ffff */
[----:B------:R-:W-:-:S00]  /*02c0*/  NOP ;  /* 0x0000000000007918 */ /* 0x000fc00000000000 */
        /* <DEDUP_REMOVED lines=11> */
.L_x_1:


//--------------------- .nv.shared.reserved.0     --------------------------
	.section	.nv.shared.reserved.0,"aw",@nobits
	.weak		__nv_reservedSMEM_offset_0_alias
	.size		__nv_reservedSMEM_offset_0_alias, 0, 64
	.other		__nv_reservedSMEM_offset_0_alias,@"STO_CUDA_RESERVED_SHARED STV_DEFAULT"
__nv_reservedSMEM_offset_0_alias:
	.zero		0
	.zero		64


//--------------------- .nv.constant0.fredkin_kernel --------------------------
	.section	.nv.constant0.fredkin_kernel,"a",@progbits
	.sectionflags	@""
	.align	4
.nv.constant0.fredkin_kernel:
	.zero		920


//--------------------- SYMBOLS --------------------------

	.type		.nv.reservedSmem.offset0,@object
	.size		.nv.reservedSmem.offset0,0x4
